//
// Generated by NVIDIA NVVM Compiler
//
// Compiler Build ID: CL-36424714
// Cuda compilation tools, release 13.0, V13.0.88
// Based on NVVM 20.0.0
//

.version 9.0
.target sm_100
.address_size 64

	// .globl	rk4_stage4

.visible .entry rk4_stage4(
	.param .u64 .ptr .align 1 rk4_stage4_param_0,
	.param .u64 .ptr .align 1 rk4_stage4_param_1,
	.param .u64 .ptr .align 1 rk4_stage4_param_2,
	.param .f64 rk4_stage4_param_3,
	.param .f64 rk4_stage4_param_4,
	.param .u32 rk4_stage4_param_5
)
{
	.reg .pred 	%p<2>;
	.reg .b32 	%r<6>;
	.reg .b64 	%rd<11>;
	.reg .b64 	%fd<7>;

	ld.param.u64 	%rd1, [rk4_stage4_param_0];
	ld.param.u64 	%rd2, [rk4_stage4_param_1];
	ld.param.u64 	%rd3, [rk4_stage4_param_2];
	ld.param.f64 	%fd1, [rk4_stage4_param_4];
	ld.param.u32 	%r2, [rk4_stage4_param_5];
	mov.u32 	%r3, %ctaid.x;
	mov.u32 	%r4, %ntid.x;
	mov.u32 	%r5, %tid.x;
	mad.lo.s32 	%r1, %r3, %r4, %r5;
	setp.ge.s32 	%p1, %r1, %r2;
	@%p1 bra 	$L__BB0_2;
	cvta.to.global.u64 	%rd4, %rd1;
	cvta.to.global.u64 	%rd5, %rd2;
	cvta.to.global.u64 	%rd6, %rd3;
	mul.wide.s32 	%rd7, %r1, 8;
	add.s64 	%rd8, %rd4, %rd7;
	ld.global.nc.f64 	%fd2, [%rd8];
	add.s64 	%rd9, %rd5, %rd7;
	ld.global.nc.f64 	%fd3, [%rd9];
	add.f64 	%fd4, %fd2, %fd3;
	neg.f64 	%fd5, %fd4;
	mul.f64 	%fd6, %fd1, %fd5;
	add.s64 	%rd10, %rd6, %rd7;
	st.global.f64 	[%rd10], %fd6;
$L__BB0_2:
	ret;

}
	// .globl	rk4_stage4_f32
.visible .entry rk4_stage4_f32(
	.param .u64 .ptr .align 1 rk4_stage4_f32_param_0,
	.param .u64 .ptr .align 1 rk4_stage4_f32_param_1,
	.param .u64 .ptr .align 1 rk4_stage4_f32_param_2,
	.param .f32 rk4_stage4_f32_param_3,
	.param .f32 rk4_stage4_f32_param_4,
	.param .u32 rk4_stage4_f32_param_5
)
{
	.reg .pred 	%p<2>;
	.reg .b32 	%r<6>;
	.reg .b32 	%f<7>;
	.reg .b64 	%rd<11>;

	ld.param.u64 	%rd1, [rk4_stage4_f32_param_0];
	ld.param.u64 	%rd2, [rk4_stage4_f32_param_1];
	ld.param.u64 	%rd3, [rk4_stage4_f32_param_2];
	ld.param.f32 	%f1, [rk4_stage4_f32_param_4];
	ld.param.u32 	%r2, [rk4_stage4_f32_param_5];
	mov.u32 	%r3, %ctaid.x;
	mov.u32 	%r4, %ntid.x;
	mov.u32 	%r5, %tid.x;
	mad.lo.s32 	%r1, %r3, %r4, %r5;
	setp.ge.s32 	%p1, %r1, %r2;
	@%p1 bra 	$L__BB1_2;
	cvta.to.global.u64 	%rd4, %rd1;
	cvta.to.global.u64 	%rd5, %rd2;
	cvta.to.global.u64 	%rd6, %rd3;
	mul.wide.s32 	%rd7, %r1, 4;
	add.s64 	%rd8, %rd4, %rd7;
	ld.global.nc.f32 	%f2, [%rd8];
	add.s64 	%rd9, %rd5, %rd7;
	ld.global.nc.f32 	%f3, [%rd9];
	add.f32 	%f4, %f2, %f3;
	neg.f32 	%f5, %f4;
	mul.f32 	%f6, %f1, %f5;
	add.s64 	%rd10, %rd6, %rd7;
	st.global.f32 	[%rd10], %f6;
$L__BB1_2:
	ret;

}


// ===== COMPILED SASS (sm_100) =====

	.target	sm_100

	.elftype	@"ET_EXEC"


//--------------------- .note.nv.tkinfo           --------------------------
	.section	.note.nv.tkinfo,"",@"SHT_NOTE"
	.sectionflags	@"SHF_NOTE_NV_TKINFO"
	.tkinfo
        /*0018*/ 	.word	0x00000002
        /*0030*/ 	.string	""
        /*0030*/ 	.string	"ptxas"
        /*0030*/ 	.string	"Cuda compilation tools, release 13.0, V13.0.88"
        /*0030*/ 	.string	"Build cuda_13.0.r13.0/compiler.36424714_0"
        /*0030*/ 	.string	"-arch sm_100 -m 64 "



//--------------------- .note.nv.cuinfo           --------------------------
	.section	.note.nv.cuinfo,"",@"SHT_NOTE"
	.sectionflags	@"SHF_NOTE_NV_CUINFO"
        /*0018*/ 	.short	0x0002
        /*001a*/ 	.short	0x0064
        /*001c*/ 	.short	0x0082
	.zero		2


//--------------------- .nv.info                  --------------------------
	.section	.nv.info,"",@"SHT_CUDA_INFO"
	.align	4


	//----- nvinfo : EIATTR_REGCOUNT
	.align		4
        /*0000*/ 	.byte	0x04, 0x2f
        /*0002*/ 	.short	(.L_1 - .L_0)
	.align		4
.L_0:
        /*0004*/ 	.word	index@(rk4_stage4)
        /*0008*/ 	.word	0x0000000e


	//----- nvinfo : EIATTR_FRAME_SIZE
	.align		4
.L_1:
        /*000c*/ 	.byte	0x04, 0x11
        /*000e*/ 	.short	(.L_3 - .L_2)
	.align		4
.L_2:
        /*0010*/ 	.word	index@(rk4_stage4)
        /*0014*/ 	.word	0x00000000


	//----- nvinfo : EIATTR_REGCOUNT
	.align		4
.L_3:
        /*0018*/ 	.byte	0x04, 0x2f
        /*001a*/ 	.short	(.L_5 - .L_4)
	.align		4
.L_4:
        /*001c*/ 	.word	index@(rk4_stage4_f32)
        /*0020*/ 	.word	0x0000000c


	//----- nvinfo : EIATTR_FRAME_SIZE
	.align		4
.L_5:
        /*0024*/ 	.byte	0x04, 0x11
        /*0026*/ 	.short	(.L_7 - .L_6)
	.align		4
.L_6:
        /*0028*/ 	.word	index@(rk4_stage4_f32)
        /*002c*/ 	.word	0x00000000


	//----- nvinfo : EIATTR_MIN_STACK_SIZE
	.align		4
.L_7:
        /*0030*/ 	.byte	0x04, 0x12
        /*0032*/ 	.short	(.L_9 - .L_8)
	.align		4
.L_8:
        /*0034*/ 	.word	index@(rk4_stage4_f32)
        /*0038*/ 	.word	0x00000000


	//----- nvinfo : EIATTR_MIN_STACK_SIZE
	.align		4
.L_9:
        /*003c*/ 	.byte	0x04, 0x12
        /*003e*/ 	.short	(.L_11 - .L_10)
	.align		4
.L_10:
        /*0040*/ 	.word	index@(rk4_stage4)
        /*0044*/ 	.word	0x00000000
.L_11:


//--------------------- .nv.compat                --------------------------
	.section	.nv.compat,"",@"SHT_CUDA_COMPAT_INFO"
	.align	4
        /*0000*/ 	.byte	0x02, 0x09, 0x00, 0x00, 0x02, 0x02, 0x01, 0x00, 0x02, 0x05, 0x05, 0x00, 0x03, 0x07, 0x01, 0x01
        /*0010*/ 	.byte	0x02, 0x03, 0x00, 0x00, 0x02, 0x06, 0x01, 0x00, 0x04, 0x0b, 0x08, 0x00, 0x01, 0x00, 0x00, 0x00
        /*0020*/ 	.byte	0x00, 0x00, 0x00, 0x00


//--------------------- .nv.info.rk4_stage4_f32   --------------------------
	.section	.nv.info.rk4_stage4_f32,"",@"SHT_CUDA_INFO"
	.sectionflags	@""
	.align	4


	//----- nvinfo : EIATTR_CUDA_API_VERSION
	.align		4
        /*0000*/ 	.byte	0x04, 0x37
        /*0002*/ 	.short	(.L_13 - .L_12)
.L_12:
        /*0004*/ 	.word	0x00000082


	//----- nvinfo : EIATTR_KPARAM_INFO
	.align		4
.L_13:
        /*0008*/ 	.byte	0x04, 0x17
        /*000a*/ 	.short	(.L_15 - .L_14)
.L_14:
        /*000c*/ 	.word	0x00000000
        /*0010*/ 	.short	0x0005
        /*0012*/ 	.short	0x0020
        /*0014*/ 	.byte	0x00, 0xf0, 0x11, 0x00


	//----- nvinfo : EIATTR_KPARAM_INFO
	.align		4
.L_15:
        /*0018*/ 	.byte	0x04, 0x17
        /*001a*/ 	.short	(.L_17 - .L_16)
.L_16:
        /*001c*/ 	.word	0x00000000
        /*0020*/ 	.short	0x0004
        /*0022*/ 	.short	0x001c
        /*0024*/ 	.byte	0x00, 0xf0, 0x11, 0x00


	//----- nvinfo : EIATTR_KPARAM_INFO
	.align		4
.L_17:
        /*0028*/ 	.byte	0x04, 0x17
        /*002a*/ 	.short	(.L_19 - .L_18)
.L_18:
        /*002c*/ 	.word	0x00000000
        /*0030*/ 	.short	0x0003
        /*0032*/ 	.short	0x0018
        /*0034*/ 	.byte	0x00, 0xf0, 0x11, 0x00


	//----- nvinfo : EIATTR_KPARAM_INFO
	.align		4
.L_19:
        /*0038*/ 	.byte	0x04, 0x17
        /*003a*/ 	.short	(.L_21 - .L_20)
.L_20:
        /*003c*/ 	.word	0x00000000
        /*0040*/ 	.short	0x0002
        /*0042*/ 	.short	0x0010
        /*0044*/ 	.byte	0x00, 0xf5, 0x21, 0x00


	//----- nvinfo : EIATTR_KPARAM_INFO
	.align		4
.L_21:
        /*0048*/ 	.byte	0x04, 0x17
        /*004a*/ 	.short	(.L_23 - .L_22)
.L_22:
        /*004c*/ 	.word	0x00000000
        /*0050*/ 	.short	0x0001
        /*0052*/ 	.short	0x0008
        /*0054*/ 	.byte	0x00, 0xf5, 0x21, 0x00


	//----- nvinfo : EIATTR_KPARAM_INFO
	.align		4
.L_23:
        /*0058*/ 	.byte	0x04, 0x17
        /*005a*/ 	.short	(.L_25 - .L_24)
.L_24:
        /*005c*/ 	.word	0x00000000
        /*0060*/ 	.short	0x0000
        /*0062*/ 	.short	0x0000
        /*0064*/ 	.byte	0x00, 0xf5, 0x21, 0x00


	//----- nvinfo : EIATTR_SPARSE_MMA_MASK
	.align		4
.L_25:
        /*0068*/ 	.byte	0x03, 0x50
        /*006a*/ 	.short	0x0000


	//----- nvinfo : EIATTR_MAXREG_COUNT
	.align		4
        /*006c*/ 	.byte	0x03, 0x1b
        /*006e*/ 	.short	0x00ff


	//----- nvinfo : EIATTR_MERCURY_ISA_VERSION
	.align		4
        /*0070*/ 	.byte	0x03, 0x5f
        /*0072*/ 	.short	0x0101


	//----- nvinfo : EIATTR_VRC_CTA_INIT_COUNT
	.align		4
        /*0074*/ 	.byte	0x02, 0x4a
	.zero		1
	.zero		1


	//----- nvinfo : EIATTR_EXIT_INSTR_OFFSETS
	.align		4
        /*0078*/ 	.byte	0x04, 0x1c
        /*007a*/ 	.short	(.L_27 - .L_26)


	//   ....[0]....
.L_26:
        /*007c*/ 	.word	0x00000070


	//   ....[1]....
        /*0080*/ 	.word	0x00000150


	//----- nvinfo : EIATTR_CBANK_PARAM_SIZE
	.align		4
.L_27:
        /*0084*/ 	.byte	0x03, 0x19
        /*0086*/ 	.short	0x0024


	//----- nvinfo : EIATTR_PARAM_CBANK
	.align		4
        /*0088*/ 	.byte	0x04, 0x0a
        /*008a*/ 	.short	(.L_29 - .L_28)
	.align		4
.L_28:
        /*008c*/ 	.word	index@(.nv.constant0.rk4_stage4_f32)
        /*0090*/ 	.short	0x0380
        /*0092*/ 	.short	0x0024


	//----- nvinfo : EIATTR_SW_WAR
	.align		4
.L_29:
        /*0094*/ 	.byte	0x04, 0x36
        /*0096*/ 	.short	(.L_31 - .L_30)
.L_30:
        /*0098*/ 	.word	0x00000008
.L_31:


//--------------------- .nv.info.rk4_stage4       --------------------------
	.section	.nv.info.rk4_stage4,"",@"SHT_CUDA_INFO"
	.sectionflags	@""
	.align	4


	//----- nvinfo : EIATTR_CUDA_API_VERSION
	.align		4
        /*0000*/ 	.byte	0x04, 0x37
        /*0002*/ 	.short	(.L_33 - .L_32)
.L_32:
        /*0004*/ 	.word	0x00000082


	//----- nvinfo : EIATTR_KPARAM_INFO
	.align		4
.L_33:
        /*0008*/ 	.byte	0x04, 0x17
        /*000a*/ 	.short	(.L_35 - .L_34)
.L_34:
        /*000c*/ 	.word	0x00000000
        /*0010*/ 	.short	0x0005
        /*0012*/ 	.short	0x0028
        /*0014*/ 	.byte	0x00, 0xf0, 0x11, 0x00


	//----- nvinfo : EIATTR_KPARAM_INFO
	.align		4
.L_35:
        /*0018*/ 	.byte	0x04, 0x17
        /*001a*/ 	.short	(.L_37 - .L_36)
.L_36:
        /*001c*/ 	.word	0x00000000
        /*0020*/ 	.short	0x0004
        /*0022*/ 	.short	0x0020
        /*0024*/ 	.byte	0x00, 0xf0, 0x21, 0x00


	//----- nvinfo : EIATTR_KPARAM_INFO
	.align		4
.L_37:
        /*0028*/ 	.byte	0x04, 0x17
        /*002a*/ 	.short	(.L_39 - .L_38)
.L_38:
        /*002c*/ 	.word	0x00000000
        /*0030*/ 	.short	0x0003
        /*0032*/ 	.short	0x0018
        /*0034*/ 	.byte	0x00, 0xf0, 0x21, 0x00


	//----- nvinfo : EIATTR_KPARAM_INFO
	.align		4
.L_39:
        /*0038*/ 	.byte	0x04, 0x17
        /*003a*/ 	.short	(.L_41 - .L_40)
.L_40:
        /*003c*/ 	.word	0x00000000
        /*0040*/ 	.short	0x0002
        /*0042*/ 	.short	0x0010
        /*0044*/ 	.byte	0x00, 0xf5, 0x21, 0x00


	//----- nvinfo : EIATTR_KPARAM_INFO
	.align		4
.L_41:
        /*0048*/ 	.byte	0x04, 0x17
        /*004a*/ 	.short	(.L_43 - .L_42)
.L_42:
        /*004c*/ 	.word	0x00000000
        /*0050*/ 	.short	0x0001
        /*0052*/ 	.short	0x0008
        /*0054*/ 	.byte	0x00, 0xf5, 0x21, 0x00


	//----- nvinfo : EIATTR_KPARAM_INFO
	.align		4
.L_43:
        /*0058*/ 	.byte	0x04, 0x17
        /*005a*/ 	.short	(.L_45 - .L_44)
.L_44:
        /*005c*/ 	.word	0x00000000
        /*0060*/ 	.short	0x0000
        /*0062*/ 	.short	0x0000
        /*0064*/ 	.byte	0x00, 0xf5, 0x21, 0x00


	//----- nvinfo : EIATTR_SPARSE_MMA_MASK
	.align		4
.L_45:
        /*0068*/ 	.byte	0x03, 0x50
        /*006a*/ 	.short	0x0000


	//----- nvinfo : EIATTR_MAXREG_COUNT
	.align		4
        /*006c*/ 	.byte	0x03, 0x1b
        /*006e*/ 	.short	0x00ff


	//----- nvinfo : EIATTR_MERCURY_ISA_VERSION
	.align		4
        /*0070*/ 	.byte	0x03, 0x5f
        /*0072*/ 	.short	0x0101


	//----- nvinfo : EIATTR_VRC_CTA_INIT_COUNT
	.align		4
        /*0074*/ 	.byte	0x02, 0x4a
	.zero		1
	.zero		1


	//----- nvinfo : EIATTR_EXIT_INSTR_OFFSETS
	.align		4
        /*0078*/ 	.byte	0x04, 0x1c
        /*007a*/ 	.short	(.L_47 - .L_46)


	//   ....[0]....
.L_46:
        /*007c*/ 	.word	0x00000070


	//   ....[1]....
        /*0080*/ 	.word	0x00000150


	//----- nvinfo : EIATTR_CBANK_PARAM_SIZE
	.align		4
.L_47:
        /*0084*/ 	.byte	0x03, 0x19
        /*0086*/ 	.short	0x002c


	//----- nvinfo : EIATTR_PARAM_CBANK
	.align		4
        /*0088*/ 	.byte	0x04, 0x0a
        /*008a*/ 	.short	(.L_49 - .L_48)
	.align		4
.L_48:
        /*008c*/ 	.word	index@(.nv.constant0.rk4_stage4)
        /*0090*/ 	.short	0x0380
        /*0092*/ 	.short	0x002c


	//----- nvinfo : EIATTR_SW_WAR
	.align		4
.L_49:
        /*0094*/ 	.byte	0x04, 0x36
        /*0096*/ 	.short	(.L_51 - .L_50)
.L_50:
        /*0098*/ 	.word	0x00000008
.L_51:


//--------------------- .nv.callgraph             --------------------------
	.section	.nv.callgraph,"",@"SHT_CUDA_CALLGRAPH"
	.align	4
	.sectionentsize	8
	.align		4
        /*0000*/ 	.word	0x00000000
	.align		4
        /*0004*/ 	.word	0xffffffff
	.align		4
        /*0008*/ 	.word	0x00000000
	.align		4
        /*000c*/ 	.word	0xfffffffe
	.align		4
        /*0010*/ 	.word	0x00000000
	.align		4
        /*0014*/ 	.word	0xfffffffd
	.align		4
        /*0018*/ 	.word	0x00000000
	.align		4
        /*001c*/ 	.word	0xfffffffc


//--------------------- .text.rk4_stage4_f32      --------------------------
	.section	.text.rk4_stage4_f32,"ax",@progbits
	.align	128
        .global         rk4_stage4_f32
        .type           rk4_stage4_f32,@function
        .size           rk4_stage4_f32,(.L_x_2 - rk4_stage4_f32)
        .other          rk4_stage4_f32,@"STO_CUDA_ENTRY STV_DEFAULT"
rk4_stage4_f32:
.text.rk4_stage4_f32:
[----:B------:R-:W-:Y:S01]  /*0000*/  LDC R1, c[0x0][0x37c] ;  /* 0x0000df00ff017b82 */ /* 0x000fe20000000800 */
[----:B------:R-:W0:Y:S07]  /*0010*/  S2R R0, SR_TID.X ;  /* 0x0000000000007919 */ /* 0x000e2e0000002100 */
[----:B------:R-:W0:Y:S01]  /*0020*/  S2UR UR4, SR_CTAID.X ;  /* 0x00000000000479c3 */ /* 0x000e220000002500 */
[----:B------:R-:W1:Y:S07]  /*0030*/  LDCU UR5, c[0x0][0x3a0] ;  /* 0x00007400ff0577ac */ /* 0x000e6e0008000800 */
[----:B------:R-:W0:Y:S02]  /*0040*/  LDC R9, c[0x0][0x360] ;  /* 0x0000d800ff097b82 */ /* 0x000e240000000800 */
[----:B0-----:R-:W-:-:S05]  /*0050*/  IMAD R9, R9, UR4, R0 ;  /* 0x0000000409097c24 */ /* 0x001fca000f8e0200 */
[----:B-1----:R-:W-:-:S13]  /*0060*/  ISETP.GE.AND P0, PT, R9, UR5, PT ;  /* 0x0000000509007c0c */ /* 0x002fda000bf06270 */
[----:B------:R-:W-:Y:S05]  /*0070*/  @P0 EXIT ;  /* 0x000000000000094d */ /* 0x000fea0003800000 */
[----:B------:R-:W0:Y:S01]  /*0080*/  LDC.64 R2, c[0x0][0x380] ;  /* 0x0000e000ff027b82 */ /* 0x000e220000000a00 */
[----:B------:R-:W1:Y:S01]  /*0090*/  LDCU.64 UR4, c[0x0][0x358] ;  /* 0x00006b00ff0477ac */ /* 0x000e620008000a00 */
[----:B------:R-:W2:Y:S06]  /*00a0*/  LDCU UR6, c[0x0][0x39c] ;  /* 0x00007380ff0677ac */ /* 0x000eac0008000800 */
[----:B------:R-:W3:Y:S08]  /*00b0*/  LDC.64 R4, c[0x0][0x388] ;  /* 0x0000e200ff047b82 */ /* 0x000ef00000000a00 */
[----:B------:R-:W4:Y:S01]  /*00c0*/  LDC.64 R6, c[0x0][0x390] ;  /* 0x0000e400ff067b82 */ /* 0x000f220000000a00 */
[----:B0-----:R-:W-:-:S06]  /*00d0*/  IMAD.WIDE R2, R9, 0x4, R2 ;  /* 0x0000000409027825 */ /* 0x001fcc00078e0202 */
[----:B-1----:R-:W5:Y:S01]  /*00e0*/  LDG.E.CONSTANT R2, desc[UR4][R2.64] ;  /* 0x0000000402027981 */ /* 0x002f62000c1e9900 */
[----:B---3--:R-:W-:-:S06]  /*00f0*/  IMAD.WIDE R4, R9, 0x4, R4 ;  /* 0x0000000409047825 */ /* 0x008fcc00078e0204 */
[----:B------:R-:W5:Y:S01]  /*0100*/  LDG.E.CONSTANT R5, desc[UR4][R4.64] ;  /* 0x0000000404057981 */ /* 0x000f62000c1e9900 */
[----:B----4-:R-:W-:-:S04]  /*0110*/  IMAD.WIDE R6, R9, 0x4, R6 ;  /* 0x0000000409067825 */ /* 0x010fc800078e0206 */
[----:B-----5:R-:W-:-:S04]  /*0120*/  FADD R0, R2, R5 ;  /* 0x0000000502007221 */ /* 0x020fc80000000000 */
[----:B--2---:R-:W-:-:S05]  /*0130*/  FMUL R9, R0, -UR6 ;  /* 0x8000000600097c20 */ /* 0x004fca0008400000 */
[----:B------:R-:W-:Y:S01]  /*0140*/  STG.E desc[UR4][R6.64], R9 ;  /* 0x0000000906007986 */ /* 0x000fe2000c101904 */
[----:B------:R-:W-:Y:S05]  /*0150*/  EXIT ;  /* 0x000000000000794d */ /* 0x000fea0003800000 */
.L_x_0:
[----:B------:R-:W-:-:S00]  /*0160*/  BRA `(.L_x_0) ;  /* 0xfffffffc00fc7947 */ /* 0x000fc0000383ffff */
[----:B------:R-:W-:-:S00]  /*0170*/  NOP ;  /* 0x0000000000007918 */ /* 0x000fc00000000000 */
        /* <DEDUP_REMOVED lines=8> */
.L_x_2:


//--------------------- .text.rk4_stage4          --------------------------
	.section	.text.rk4_stage4,"ax",@progbits
	.align	128
        .global         rk4_stage4
        .type           rk4_stage4,@function
        .size           rk4_stage4,(.L_x_3 - rk4_stage4)
        .other          rk4_stage4,@"STO_CUDA_ENTRY STV_DEFAULT"
rk4_stage4:
.text.rk4_stage4:
        /* <DEDUP_REMOVED lines=10> */
[----:B------:R-:W2:Y:S06]  /*00a0*/  LDCU.64 UR6, c[0x0][0x3a0] ;  /* 0x00007400ff0677ac */ /* 0x000eac0008000a00 */
[----:B------:R-:W3:Y:S08]  /*00b0*/  LDC.64 R4, c[0x0][0x388] ;  /* 0x0000e200ff047b82 */ /* 0x000ef00000000a00 */
[----:B------:R-:W4:Y:S01]  /*00c0*/  LDC.64 R8, c[0x0][0x390] ;  /* 0x0000e400ff087b82 */ /* 0x000f220000000a00 */
[----:B0-----:R-:W-:-:S06]  /*00d0*/  IMAD.WIDE R2, R11, 0x8, R2 ;  /* 0x000000080b027825 */ /* 0x001fcc00078e0202 */
[----:B-1----:R-:W5:Y:S01]  /*00e0*/  LDG.E.64.CONSTANT R2, desc[UR4][R2.64] ;  /* 0x0000000402027981 */ /* 0x002f62000c1e9b00 */
[----:B---3--:R-:W-:-:S06]  /*00f0*/  IMAD.WIDE R4, R11, 0x8, R4 ;  /* 0x000000080b047825 */ /* 0x008fcc00078e0204 */
[----:B------:R-:W5:Y:S01]  /*0100*/  LDG.E.64.CONSTANT R4, desc[UR4][R4.64] ;  /* 0x0000000404047981 */ /* 0x000f62000c1e9b00 */
[----:B----4-:R-:W-:Y:S01]  /*0110*/  IMAD.WIDE R8, R11, 0x8, R8 ;  /* 0x000000080b087825 */ /* 0x010fe200078e0208 */
[----:B-----5:R-:W-:-:S08]  /*0120*/  DADD R6, R2, R4 ;  /* 0x0000000002067229 */ /* 0x020fd00000000004 */
[----:B--2---:R-:W-:-:S07]  /*0130*/  DMUL R6, R6, -UR6 ;  /* 0x8000000606067c28 */ /* 0x004fce0008000000 */
[----:B------:R-:W-:Y:S01]  /*0140*/  STG.E.64 desc[UR4][R8.64], R6 ;  /* 0x0000000608007986 */ /* 0x000fe2000c101b04 */
[----:B------:R-:W-:Y:S05]  /*0150*/  EXIT ;  /* 0x000000000000794d */ /* 0x000fea0003800000 */
.L_x_1:
        /* <DEDUP_REMOVED lines=10> */
.L_x_3:


//--------------------- .nv.shared.reserved.0     --------------------------
	.section	.nv.shared.reserved.0,"aw",@nobits
	.weak		__nv_reservedSMEM_offset_0_alias
	.size		__nv_reservedSMEM_offset_0_alias, 0, 64
	.other		__nv_reservedSMEM_offset_0_alias,@"STO_CUDA_RESERVED_SHARED STV_DEFAULT"
__nv_reservedSMEM_offset_0_alias:
	.zero		0
	.zero		64


//--------------------- .nv.constant0.rk4_stage4_f32 --------------------------
	.section	.nv.constant0.rk4_stage4_f32,"a",@progbits
	.sectionflags	@""
	.align	4
.nv.constant0.rk4_stage4_f32:
	.zero		932


//--------------------- .nv.constant0.rk4_stage4  --------------------------
	.section	.nv.constant0.rk4_stage4,"a",@progbits
	.sectionflags	@""
	.align	4
.nv.constant0.rk4_stage4:
	.zero		940


//--------------------- SYMBOLS --------------------------

	.type		.nv.reservedSmem.offset0,@object
	.size		.nv.reservedSmem.offset0,0x4
